//
// Generated by NVIDIA NVVM Compiler
//
// Compiler Build ID: CL-36424714
// Cuda compilation tools, release 13.0, V13.0.88
// Based on NVVM 20.0.0
//

.version 9.0
.target sm_100
.address_size 64

	// .globl	_Z14kern_RGBtoRGBAPhmS_mmm

.visible .entry _Z14kern_RGBtoRGBAPhmS_mmm(
	.param .u64 .ptr .align 1 _Z14kern_RGBtoRGBAPhmS_mmm_param_0,
	.param .u64 _Z14kern_RGBtoRGBAPhmS_mmm_param_1,
	.param .u64 .ptr .align 1 _Z14kern_RGBtoRGBAPhmS_mmm_param_2,
	.param .u64 _Z14kern_RGBtoRGBAPhmS_mmm_param_3,
	.param .u64 _Z14kern_RGBtoRGBAPhmS_mmm_param_4,
	.param .u64 _Z14kern_RGBtoRGBAPhmS_mmm_param_5
)
{
	.reg .pred 	%p<4>;
	.reg .b32 	%r<15>;
	.reg .b64 	%rd<16>;

	ld.param.u64 	%rd3, [_Z14kern_RGBtoRGBAPhmS_mmm_param_0];
	ld.param.u64 	%rd4, [_Z14kern_RGBtoRGBAPhmS_mmm_param_1];
	ld.param.u64 	%rd5, [_Z14kern_RGBtoRGBAPhmS_mmm_param_2];
	ld.param.u64 	%rd6, [_Z14kern_RGBtoRGBAPhmS_mmm_param_3];
	ld.param.u64 	%rd7, [_Z14kern_RGBtoRGBAPhmS_mmm_param_4];
	ld.param.u64 	%rd8, [_Z14kern_RGBtoRGBAPhmS_mmm_param_5];
	mov.u32 	%r1, %ctaid.x;
	mov.u32 	%r2, %ntid.x;
	mov.u32 	%r3, %tid.x;
	mad.lo.s32 	%r4, %r1, %r2, %r3;
	mov.u32 	%r5, %ctaid.y;
	mov.u32 	%r6, %ntid.y;
	mov.u32 	%r7, %tid.y;
	mad.lo.s32 	%r8, %r5, %r6, %r7;
	cvt.s64.s32 	%rd1, %r4;
	setp.le.u64 	%p1, %rd7, %rd1;
	cvt.u64.u32 	%rd2, %r8;
	setp.le.u64 	%p2, %rd8, %rd2;
	or.pred  	%p3, %p1, %p2;
	@%p3 bra 	$L__BB0_2;
	cvta.to.global.u64 	%rd9, %rd5;
	cvta.to.global.u64 	%rd10, %rd3;
	mad.lo.s64 	%rd11, %rd6, %rd2, %rd9;
	mad.lo.s64 	%rd12, %rd1, 3, %rd11;
	mad.lo.s64 	%rd13, %rd4, %rd2, %rd10;
	shl.b64 	%rd14, %rd1, 2;
	add.s64 	%rd15, %rd13, %rd14;
	ld.global.u8 	%r9, [%rd12+1];
	ld.global.u8 	%r10, [%rd12];
	prmt.b32 	%r11, %r10, %r9, 0x3340U;
	ld.global.u8 	%r12, [%rd12+2];
	prmt.b32 	%r13, %r12, 0, 0x3340U;
	prmt.b32 	%r14, %r11, %r13, 0x5410U;
	st.global.u32 	[%rd15], %r14;
$L__BB0_2:
	ret;

}
	// .globl	_Z14kern_RGBAtoRGBPhmS_mmm
.visible .entry _Z14kern_RGBAtoRGBPhmS_mmm(
	.param .u64 .ptr .align 1 _Z14kern_RGBAtoRGBPhmS_mmm_param_0,
	.param .u64 _Z14kern_RGBAtoRGBPhmS_mmm_param_1,
	.param .u64 .ptr .align 1 _Z14kern_RGBAtoRGBPhmS_mmm_param_2,
	.param .u64 _Z14kern_RGBAtoRGBPhmS_mmm_param_3,
	.param .u64 _Z14kern_RGBAtoRGBPhmS_mmm_param_4,
	.param .u64 _Z14kern_RGBAtoRGBPhmS_mmm_param_5
)
{
	.reg .pred 	%p<4>;
	.reg .b32 	%r<13>;
	.reg .b64 	%rd<16>;

	ld.param.u64 	%rd3, [_Z14kern_RGBAtoRGBPhmS_mmm_param_0];
	ld.param.u64 	%rd4, [_Z14kern_RGBAtoRGBPhmS_mmm_param_1];
	ld.param.u64 	%rd5, [_Z14kern_RGBAtoRGBPhmS_mmm_param_2];
	ld.param.u64 	%rd6, [_Z14kern_RGBAtoRGBPhmS_mmm_param_3];
	ld.param.u64 	%rd7, [_Z14kern_RGBAtoRGBPhmS_mmm_param_4];
	ld.param.u64 	%rd8, [_Z14kern_RGBAtoRGBPhmS_mmm_param_5];
	mov.u32 	%r1, %ctaid.x;
	mov.u32 	%r2, %ntid.x;
	mov.u32 	%r3, %tid.x;
	mad.lo.s32 	%r4, %r1, %r2, %r3;
	mov.u32 	%r5, %ctaid.y;
	mov.u32 	%r6, %ntid.y;
	mov.u32 	%r7, %tid.y;
	mad.lo.s32 	%r8, %r5, %r6, %r7;
	cvt.s64.s32 	%rd1, %r4;
	setp.le.u64 	%p1, %rd7, %rd1;
	cvt.u64.u32 	%rd2, %r8;
	setp.le.u64 	%p2, %rd8, %rd2;
	or.pred  	%p3, %p1, %p2;
	@%p3 bra 	$L__BB1_2;
	cvta.to.global.u64 	%rd9, %rd5;
	cvta.to.global.u64 	%rd10, %rd3;
	mad.lo.s64 	%rd11, %rd6, %rd2, %rd9;
	shl.b64 	%rd12, %rd1, 2;
	add.s64 	%rd13, %rd11, %rd12;
	mad.lo.s64 	%rd14, %rd4, %rd2, %rd10;
	mad.lo.s64 	%rd15, %rd1, 3, %rd14;
	.pragma "used_bytes_mask 7";
	ld.global.u32 	%r9, [%rd13];
	bfe.u32 	%r10, %r9, 0, 8;
	bfe.u32 	%r11, %r9, 8, 8;
	bfe.u32 	%r12, %r9, 16, 8;
	st.global.u8 	[%rd15], %r10;
	st.global.u8 	[%rd15+1], %r11;
	st.global.u8 	[%rd15+2], %r12;
$L__BB1_2:
	ret;

}
	// .globl	_Z15kern_UYVYtoRGBAPhmS_mmm
.visible .entry _Z15kern_UYVYtoRGBAPhmS_mmm(
	.param .u64 .ptr .align 1 _Z15kern_UYVYtoRGBAPhmS_mmm_param_0,
	.param .u64 _Z15kern_UYVYtoRGBAPhmS_mmm_param_1,
	.param .u64 .ptr .align 1 _Z15kern_UYVYtoRGBAPhmS_mmm_param_2,
	.param .u64 _Z15kern_UYVYtoRGBAPhmS_mmm_param_3,
	.param .u64 _Z15kern_UYVYtoRGBAPhmS_mmm_param_4,
	.param .u64 _Z15kern_UYVYtoRGBAPhmS_mmm_param_5
)
{
	.reg .pred 	%p<11>;
	.reg .b16 	%rs<5>;
	.reg .b32 	%r<31>;
	.reg .b32 	%f<22>;
	.reg .b64 	%rd<18>;

	ld.param.u64 	%rd4, [_Z15kern_UYVYtoRGBAPhmS_mmm_param_0];
	ld.param.u64 	%rd5, [_Z15kern_UYVYtoRGBAPhmS_mmm_param_1];
	ld.param.u64 	%rd6, [_Z15kern_UYVYtoRGBAPhmS_mmm_param_2];
	ld.param.u64 	%rd7, [_Z15kern_UYVYtoRGBAPhmS_mmm_param_3];
	ld.param.u64 	%rd8, [_Z15kern_UYVYtoRGBAPhmS_mmm_param_4];
	ld.param.u64 	%rd9, [_Z15kern_UYVYtoRGBAPhmS_mmm_param_5];
	mov.u32 	%r1, %ctaid.x;
	mov.u32 	%r2, %ntid.x;
	mov.u32 	%r3, %tid.x;
	mad.lo.s32 	%r4, %r1, %r2, %r3;
	mov.u32 	%r5, %ctaid.y;
	mov.u32 	%r6, %ntid.y;
	mov.u32 	%r7, %tid.y;
	mad.lo.s32 	%r8, %r5, %r6, %r7;
	cvt.s64.s32 	%rd1, %r4;
	setp.le.u64 	%p1, %rd8, %rd1;
	cvt.u64.u32 	%rd2, %r8;
	setp.le.u64 	%p2, %rd9, %rd2;
	or.pred  	%p3, %p1, %p2;
	@%p3 bra 	$L__BB2_11;
	cvt.u32.u64 	%r9, %rd1;
	cvta.to.global.u64 	%rd10, %rd6;
	cvta.to.global.u64 	%rd11, %rd4;
	shr.u32 	%r10, %r9, 31;
	add.s32 	%r11, %r9, %r10;
	shr.s32 	%r12, %r11, 1;
	mad.lo.s64 	%rd12, %rd7, %rd2, %rd10;
	mul.wide.s32 	%rd13, %r12, 4;
	add.s64 	%rd14, %rd12, %rd13;
	mad.lo.s64 	%rd15, %rd5, %rd2, %rd11;
	shl.b64 	%rd16, %rd1, 2;
	add.s64 	%rd3, %rd15, %rd16;
	ld.global.u32 	%r13, [%rd14];
	bfe.u32 	%r14, %r13, 0, 8;
	cvt.u16.u32 	%rs1, %r14;
	bfe.u32 	%r15, %r13, 8, 8;
	cvt.u16.u32 	%rs2, %r15;
	bfe.u32 	%r16, %r13, 24, 8;
	cvt.u16.u32 	%rs3, %r16;
	bfe.u32 	%r17, %r13, 16, 8;
	and.b64  	%rd17, %rd1, 1;
	setp.eq.b64 	%p4, %rd17, 1;
	selp.b16 	%rs4, %rs3, %rs2, %p4;
	cvt.u32.u16 	%r18, %rs4;
	and.b32  	%r19, %r18, 255;
	add.s32 	%r20, %r19, -16;
	cvt.rn.f32.s32 	%f13, %r20;
	mul.f32 	%f1, %f13, 0f3F94FDF4;
	add.s32 	%r21, %r17, -128;
	cvt.rn.f32.s32 	%f2, %r21;
	fma.rn.f32 	%f3, %f2, 0f3FE58106, %f1;
	setp.leu.f32 	%p5, %f3, 0f00000000;
	mov.f32 	%f19, 0f00000000;
	@%p5 bra 	$L__BB2_4;
	setp.geu.f32 	%p6, %f3, 0f437F0000;
	mov.f32 	%f19, 0f437F0000;
	@%p6 bra 	$L__BB2_4;
	mov.f32 	%f19, %f3;
$L__BB2_4:
	fma.rn.f32 	%f5, %f2, 0fBF08B439, %f1;
	cvt.u32.u16 	%r22, %rs1;
	and.b32  	%r23, %r22, 255;
	add.s32 	%r24, %r23, -128;
	cvt.rn.f32.s32 	%f6, %r24;
	mul.f32 	%f7, %f6, 0f3E5A1CAC;
	setp.leu.f32 	%p7, %f5, %f7;
	mov.f32 	%f20, 0f00000000;
	@%p7 bra 	$L__BB2_7;
	sub.f32 	%f8, %f5, %f7;
	setp.geu.f32 	%p8, %f8, 0f437F0000;
	mov.f32 	%f20, 0f437F0000;
	@%p8 bra 	$L__BB2_7;
	mov.f32 	%f20, %f8;
$L__BB2_7:
	fma.rn.f32 	%f10, %f6, 0f40075C29, %f1;
	setp.leu.f32 	%p9, %f10, 0f00000000;
	mov.f32 	%f21, 0f00000000;
	@%p9 bra 	$L__BB2_10;
	setp.geu.f32 	%p10, %f10, 0f437F0000;
	mov.f32 	%f21, 0f437F0000;
	@%p10 bra 	$L__BB2_10;
	mov.f32 	%f21, %f10;
$L__BB2_10:
	cvt.rzi.s32.f32 	%r25, %f21;
	cvt.rzi.s32.f32 	%r26, %f19;
	cvt.rzi.s32.f32 	%r27, %f20;
	prmt.b32 	%r28, %r26, %r27, 0x3340U;
	prmt.b32 	%r29, %r25, 0, 0x3340U;
	prmt.b32 	%r30, %r28, %r29, 0x5410U;
	st.global.u32 	[%rd3], %r30;
$L__BB2_11:
	ret;

}
	// .globl	_Z15kern_RGBAtoUYVYPhmS_mmm
.visible .entry _Z15kern_RGBAtoUYVYPhmS_mmm(
	.param .u64 .ptr .align 1 _Z15kern_RGBAtoUYVYPhmS_mmm_param_0,
	.param .u64 _Z15kern_RGBAtoUYVYPhmS_mmm_param_1,
	.param .u64 .ptr .align 1 _Z15kern_RGBAtoUYVYPhmS_mmm_param_2,
	.param .u64 _Z15kern_RGBAtoUYVYPhmS_mmm_param_3,
	.param .u64 _Z15kern_RGBAtoUYVYPhmS_mmm_param_4,
	.param .u64 _Z15kern_RGBAtoUYVYPhmS_mmm_param_5
)
{
	.reg .pred 	%p<4>;
	.reg .b16 	%rs<9>;
	.reg .b32 	%r<49>;
	.reg .b64 	%rd<17>;

	ld.param.u64 	%rd2, [_Z15kern_RGBAtoUYVYPhmS_mmm_param_0];
	ld.param.u64 	%rd3, [_Z15kern_RGBAtoUYVYPhmS_mmm_param_1];
	ld.param.u64 	%rd4, [_Z15kern_RGBAtoUYVYPhmS_mmm_param_2];
	ld.param.u64 	%rd5, [_Z15kern_RGBAtoUYVYPhmS_mmm_param_3];
	ld.param.u64 	%rd6, [_Z15kern_RGBAtoUYVYPhmS_mmm_param_4];
	ld.param.u64 	%rd7, [_Z15kern_RGBAtoUYVYPhmS_mmm_param_5];
	mov.u32 	%r3, %ctaid.x;
	mov.u32 	%r4, %ntid.x;
	mov.u32 	%r5, %tid.x;
	mad.lo.s32 	%r1, %r3, %r4, %r5;
	mov.u32 	%r6, %ctaid.y;
	mov.u32 	%r7, %ntid.y;
	mov.u32 	%r8, %tid.y;
	mad.lo.s32 	%r9, %r6, %r7, %r8;
	shl.b32 	%r2, %r1, 1;
	or.b32  	%r10, %r2, 1;
	cvt.s64.s32 	%rd8, %r10;
	setp.le.u64 	%p1, %rd6, %rd8;
	cvt.u64.u32 	%rd1, %r9;
	setp.le.u64 	%p2, %rd7, %rd1;
	or.pred  	%p3, %p1, %p2;
	@%p3 bra 	$L__BB3_2;
	cvta.to.global.u64 	%rd9, %rd4;
	cvta.to.global.u64 	%rd10, %rd2;
	mad.lo.s64 	%rd11, %rd5, %rd1, %rd9;
	mul.wide.s32 	%rd12, %r2, 4;
	add.s64 	%rd13, %rd11, %rd12;
	mad.lo.s64 	%rd14, %rd3, %rd1, %rd10;
	mul.wide.s32 	%rd15, %r1, 4;
	add.s64 	%rd16, %rd14, %rd15;
	.pragma "used_bytes_mask 7";
	ld.global.u32 	%r11, [%rd13];
	bfe.u32 	%r12, %r11, 16, 8;
	cvt.u16.u32 	%rs1, %r12;
	bfe.u32 	%r13, %r11, 0, 8;
	bfe.u32 	%r14, %r11, 8, 8;
	and.b16  	%rs2, %rs1, 255;
	mul.wide.u16 	%r15, %rs2, 4063;
	.pragma "used_bytes_mask 7";
	ld.global.u32 	%r16, [%rd13+4];
	bfe.u32 	%r17, %r16, 16, 8;
	cvt.u16.u32 	%rs3, %r17;
	bfe.u32 	%r18, %r16, 0, 8;
	bfe.u32 	%r19, %r16, 8, 8;
	and.b16  	%rs4, %rs3, 255;
	mul.wide.u16 	%r20, %rs4, 4063;
	add.s32 	%r21, %r17, %r12;
	add.s32 	%r22, %r19, %r14;
	add.s32 	%r23, %r18, %r13;
	mul.lo.s32 	%r24, %r23, -6619;
	mad.lo.s32 	%r25, %r22, -22151, %r24;
	mad.lo.s32 	%r26, %r21, 28770, %r25;
	mul.lo.s32 	%r27, %r23, 28770;
	mad.lo.s32 	%r28, %r22, -26149, %r27;
	mad.lo.s32 	%r29, %r21, -2621, %r28;
	shr.u32 	%r30, %r26, 31;
	add.s32 	%r31, %r26, %r30;
	shr.u32 	%r32, %r29, 31;
	add.s32 	%r33, %r29, %r32;
	shr.u32 	%r34, %r31, 17;
	cvt.u16.u32 	%rs5, %r34;
	xor.b16  	%rs6, %rs5, -128;
	mov.b32 	%r35, 1048576;
	mov.b32 	%r36, -1657852199;
	dp2a.lo.u32.u32 	%r37, %r36, %r11, %r35;
	add.s32 	%r38, %r15, %r37;
	shr.u32 	%r39, %r38, 16;
	shr.u32 	%r40, %r33, 17;
	cvt.u16.u32 	%rs7, %r40;
	xor.b16  	%rs8, %rs7, -128;
	dp2a.lo.u32.u32 	%r41, %r36, %r16, %r35;
	add.s32 	%r42, %r20, %r41;
	shr.u32 	%r43, %r42, 16;
	cvt.u32.u16 	%r44, %rs8;
	prmt.b32 	%r45, %r44, %r43, 0x3340U;
	cvt.u32.u16 	%r46, %rs6;
	prmt.b32 	%r47, %r46, %r39, 0x3340U;
	prmt.b32 	%r48, %r47, %r45, 0x5410U;
	st.global.u32 	[%rd16], %r48;
$L__BB3_2:
	ret;

}


// ===== COMPILED SASS (sm_100) =====

	.target	sm_100

	.elftype	@"ET_EXEC"


//--------------------- .note.nv.tkinfo           --------------------------
	.section	.note.nv.tkinfo,"",@"SHT_NOTE"
	.sectionflags	@"SHF_NOTE_NV_TKINFO"
	.tkinfo
        /*0018*/ 	.word	0x00000002
        /*0030*/ 	.string	""
        /*0030*/ 	.string	"ptxas"
        /*0030*/ 	.string	"Cuda compilation tools, release 13.0, V13.0.88"
        /*0030*/ 	.string	"Build cuda_13.0.r13.0/compiler.36424714_0"
        /*0030*/ 	.string	"-arch sm_100 -m 64 "



//--------------------- .note.nv.cuinfo           --------------------------
	.section	.note.nv.cuinfo,"",@"SHT_NOTE"
	.sectionflags	@"SHF_NOTE_NV_CUINFO"
        /*0018*/ 	.short	0x0002
        /*001a*/ 	.short	0x0064
        /*001c*/ 	.short	0x0082
	.zero		2


//--------------------- .nv.info                  --------------------------
	.section	.nv.info,"",@"SHT_CUDA_INFO"
	.align	4


	//----- nvinfo : EIATTR_REGCOUNT
	.align		4
        /*0000*/ 	.byte	0x04, 0x2f
        /*0002*/ 	.short	(.L_1 - .L_0)
	.align		4
.L_0:
        /*0004*/ 	.word	index@(_Z14kern_RGBtoRGBAPhmS_mmm)
        /*0008*/ 	.word	0x0000000e


	//----- nvinfo : EIATTR_FRAME_SIZE
	.align		4
.L_1:
        /*000c*/ 	.byte	0x04, 0x11
        /*000e*/ 	.short	(.L_3 - .L_2)
	.align		4
.L_2:
        /*0010*/ 	.word	index@(_Z14kern_RGBtoRGBAPhmS_mmm)
        /*0014*/ 	.word	0x00000000


	//----- nvinfo : EIATTR_REGCOUNT
	.align		4
.L_3:
        /*0018*/ 	.byte	0x04, 0x2f
        /*001a*/ 	.short	(.L_5 - .L_4)
	.align		4
.L_4:
        /*001c*/ 	.word	index@(_Z14kern_RGBAtoRGBPhmS_mmm)
        /*0020*/ 	.word	0x0000000c


	//----- nvinfo : EIATTR_FRAME_SIZE
	.align		4
.L_5:
        /*0024*/ 	.byte	0x04, 0x11
        /*0026*/ 	.short	(.L_7 - .L_6)
	.align		4
.L_6:
        /*0028*/ 	.word	index@(_Z14kern_RGBAtoRGBPhmS_mmm)
        /*002c*/ 	.word	0x00000000


	//----- nvinfo : EIATTR_REGCOUNT
	.align		4
.L_7:
        /*0030*/ 	.byte	0x04, 0x2f
        /*0032*/ 	.short	(.L_9 - .L_8)
	.align		4
.L_8:
        /*0034*/ 	.word	index@(_Z15kern_UYVYtoRGBAPhmS_mmm)
        /*0038*/ 	.word	0x0000000e


	//----- nvinfo : EIATTR_FRAME_SIZE
	.align		4
.L_9:
        /*003c*/ 	.byte	0x04, 0x11
        /*003e*/ 	.short	(.L_11 - .L_10)
	.align		4
.L_10:
        /*0040*/ 	.word	index@(_Z15kern_UYVYtoRGBAPhmS_mmm)
        /*0044*/ 	.word	0x00000000


	//----- nvinfo : EIATTR_REGCOUNT
	.align		4
.L_11:
        /*0048*/ 	.byte	0x04, 0x2f
        /*004a*/ 	.short	(.L_13 - .L_12)
	.align		4
.L_12:
        /*004c*/ 	.word	index@(_Z15kern_RGBAtoUYVYPhmS_mmm)
        /*0050*/ 	.word	0x00000013


	//----- nvinfo : EIATTR_FRAME_SIZE
	.align		4
.L_13:
        /*0054*/ 	.byte	0x04, 0x11
        /*0056*/ 	.short	(.L_15 - .L_14)
	.align		4
.L_14:
        /*0058*/ 	.word	index@(_Z15kern_RGBAtoUYVYPhmS_mmm)
        /*005c*/ 	.word	0x00000000


	//----- nvinfo : EIATTR_MIN_STACK_SIZE
	.align		4
.L_15:
        /*0060*/ 	.byte	0x04, 0x12
        /*0062*/ 	.short	(.L_17 - .L_16)
	.align		4
.L_16:
        /*0064*/ 	.word	index@(_Z15kern_RGBAtoUYVYPhmS_mmm)
        /*0068*/ 	.word	0x00000000


	//----- nvinfo : EIATTR_MIN_STACK_SIZE
	.align		4
.L_17:
        /*006c*/ 	.byte	0x04, 0x12
        /*006e*/ 	.short	(.L_19 - .L_18)
	.align		4
.L_18:
        /*0070*/ 	.word	index@(_Z15kern_UYVYtoRGBAPhmS_mmm)
        /*0074*/ 	.word	0x00000000


	//----- nvinfo : EIATTR_MIN_STACK_SIZE
	.align		4
.L_19:
        /*0078*/ 	.byte	0x04, 0x12
        /*007a*/ 	.short	(.L_21 - .L_20)
	.align		4
.L_20:
        /*007c*/ 	.word	index@(_Z14kern_RGBAtoRGBPhmS_mmm)
        /*0080*/ 	.word	0x00000000


	//----- nvinfo : EIATTR_MIN_STACK_SIZE
	.align		4
.L_21:
        /*0084*/ 	.byte	0x04, 0x12
        /*0086*/ 	.short	(.L_23 - .L_22)
	.align		4
.L_22:
        /*0088*/ 	.word	index@(_Z14kern_RGBtoRGBAPhmS_mmm)
        /*008c*/ 	.word	0x00000000
.L_23:


//--------------------- .nv.compat                --------------------------
	.section	.nv.compat,"",@"SHT_CUDA_COMPAT_INFO"
	.align	4
        /*0000*/ 	.byte	0x02, 0x09, 0x00, 0x00, 0x02, 0x02, 0x01, 0x00, 0x02, 0x05, 0x05, 0x00, 0x03, 0x07, 0x01, 0x01
        /*0010*/ 	.byte	0x02, 0x03, 0x00, 0x00, 0x02, 0x06, 0x01, 0x00, 0x04, 0x0b, 0x08, 0x00, 0x01, 0x00, 0x00, 0x00
        /*0020*/ 	.byte	0x00, 0x00, 0x00, 0x00


//--------------------- .nv.info._Z15kern_RGBAtoUYVYPhmS_mmm --------------------------
	.section	.nv.info._Z15kern_RGBAtoUYVYPhmS_mmm,"",@"SHT_CUDA_INFO"
	.sectionflags	@""
	.align	4


	//----- nvinfo : EIATTR_CUDA_API_VERSION
	.align		4
        /*0000*/ 	.byte	0x04, 0x37
        /*0002*/ 	.short	(.L_25 - .L_24)
.L_24:
        /*0004*/ 	.word	0x00000082


	//----- nvinfo : EIATTR_KPARAM_INFO
	.align		4
.L_25:
        /*0008*/ 	.byte	0x04, 0x17
        /*000a*/ 	.short	(.L_27 - .L_26)
.L_26:
        /*000c*/ 	.word	0x00000000
        /*0010*/ 	.short	0x0005
        /*0012*/ 	.short	0x0028
        /*0014*/ 	.byte	0x00, 0xf0, 0x21, 0x00


	//----- nvinfo : EIATTR_KPARAM_INFO
	.align		4
.L_27:
        /*0018*/ 	.byte	0x04, 0x17
        /*001a*/ 	.short	(.L_29 - .L_28)
.L_28:
        /*001c*/ 	.word	0x00000000
        /*0020*/ 	.short	0x0004
        /*0022*/ 	.short	0x0020
        /*0024*/ 	.byte	0x00, 0xf0, 0x21, 0x00


	//----- nvinfo : EIATTR_KPARAM_INFO
	.align		4
.L_29:
        /*0028*/ 	.byte	0x04, 0x17
        /*002a*/ 	.short	(.L_31 - .L_30)
.L_30:
        /*002c*/ 	.word	0x00000000
        /*0030*/ 	.short	0x0003
        /*0032*/ 	.short	0x0018
        /*0034*/ 	.byte	0x00, 0xf0, 0x21, 0x00


	//----- nvinfo : EIATTR_KPARAM_INFO
	.align		4
.L_31:
        /*0038*/ 	.byte	0x04, 0x17
        /*003a*/ 	.short	(.L_33 - .L_32)
.L_32:
        /*003c*/ 	.word	0x00000000
        /*0040*/ 	.short	0x0002
        /*0042*/ 	.short	0x0010
        /*0044*/ 	.byte	0x00, 0xf5, 0x21, 0x00


	//----- nvinfo : EIATTR_KPARAM_INFO
	.align		4
.L_33:
        /*0048*/ 	.byte	0x04, 0x17
        /*004a*/ 	.short	(.L_35 - .L_34)
.L_34:
        /*004c*/ 	.word	0x00000000
        /*0050*/ 	.short	0x0001
        /*0052*/ 	.short	0x0008
        /*0054*/ 	.byte	0x00, 0xf0, 0x21, 0x00


	//----- nvinfo : EIATTR_KPARAM_INFO
	.align		4
.L_35:
        /*0058*/ 	.byte	0x04, 0x17
        /*005a*/ 	.short	(.L_37 - .L_36)
.L_36:
        /*005c*/ 	.word	0x00000000
        /*0060*/ 	.short	0x0000
        /*0062*/ 	.short	0x0000
        /*0064*/ 	.byte	0x00, 0xf5, 0x21, 0x00


	//----- nvinfo : EIATTR_SPARSE_MMA_MASK
	.align		4
.L_37:
        /*0068*/ 	.byte	0x03, 0x50
        /*006a*/ 	.short	0x0000


	//----- nvinfo : EIATTR_MAXREG_COUNT
	.align		4
        /*006c*/ 	.byte	0x03, 0x1b
        /*006e*/ 	.short	0x00ff


	//----- nvinfo : EIATTR_MERCURY_ISA_VERSION
	.align		4
        /*0070*/ 	.byte	0x03, 0x5f
        /*0072*/ 	.short	0x0101


	//----- nvinfo : EIATTR_UNUSED_LOAD_BYTE_OFFSET
	.align		4
        /*0074*/ 	.byte	0x04, 0x44
        /*0076*/ 	.short	(.L_39 - .L_38)


	//   ....[0]....
.L_38:
        /*0078*/ 	.word	0x000001b0
        /*007c*/ 	.word	0x00000007


	//   ....[1]....
        /*0080*/ 	.word	0x000001c0
        /*0084*/ 	.word	0x00000007


	//----- nvinfo : EIATTR_VRC_CTA_INIT_COUNT
	.align		4
.L_39:
        /*0088*/ 	.byte	0x02, 0x4a
	.zero		1
	.zero		1


	//----- nvinfo : EIATTR_EXIT_INSTR_OFFSETS
	.align		4
        /*008c*/ 	.byte	0x04, 0x1c
        /*008e*/ 	.short	(.L_41 - .L_40)


	//   ....[0]....
.L_40:
        /*0090*/ 	.word	0x00000110


	//   ....[1]....
        /*0094*/ 	.word	0x00000400


	//----- nvinfo : EIATTR_CBANK_PARAM_SIZE
	.align		4
.L_41:
        /*0098*/ 	.byte	0x03, 0x19
        /*009a*/ 	.short	0x0030


	//----- nvinfo : EIATTR_PARAM_CBANK
	.align		4
        /*009c*/ 	.byte	0x04, 0x0a
        /*009e*/ 	.short	(.L_43 - .L_42)
	.align		4
.L_42:
        /*00a0*/ 	.word	index@(.nv.constant0._Z15kern_RGBAtoUYVYPhmS_mmm)
        /*00a4*/ 	.short	0x0380
        /*00a6*/ 	.short	0x0030


	//----- nvinfo : EIATTR_SW_WAR
	.align		4
.L_43:
        /*00a8*/ 	.byte	0x04, 0x36
        /*00aa*/ 	.short	(.L_45 - .L_44)
.L_44:
        /*00ac*/ 	.word	0x00000008
.L_45:


//--------------------- .nv.info._Z15kern_UYVYtoRGBAPhmS_mmm --------------------------
	.section	.nv.info._Z15kern_UYVYtoRGBAPhmS_mmm,"",@"SHT_CUDA_INFO"
	.sectionflags	@""
	.align	4


	//----- nvinfo : EIATTR_CUDA_API_VERSION
	.align		4
        /*0000*/ 	.byte	0x04, 0x37
        /*0002*/ 	.short	(.L_47 - .L_46)
.L_46:
        /*0004*/ 	.word	0x00000082


	//----- nvinfo : EIATTR_KPARAM_INFO
	.align		4
.L_47:
        /*0008*/ 	.byte	0x04, 0x17
        /*000a*/ 	.short	(.L_49 - .L_48)
.L_48:
        /*000c*/ 	.word	0x00000000
        /*0010*/ 	.short	0x0005
        /*0012*/ 	.short	0x0028
        /*0014*/ 	.byte	0x00, 0xf0, 0x21, 0x00


	//----- nvinfo : EIATTR_KPARAM_INFO
	.align		4
.L_49:
        /*0018*/ 	.byte	0x04, 0x17
        /*001a*/ 	.short	(.L_51 - .L_50)
.L_50:
        /*001c*/ 	.word	0x00000000
        /*0020*/ 	.short	0x0004
        /*0022*/ 	.short	0x0020
        /*0024*/ 	.byte	0x00, 0xf0, 0x21, 0x00


	//----- nvinfo : EIATTR_KPARAM_INFO
	.align		4
.L_51:
        /*0028*/ 	.byte	0x04, 0x17
        /*002a*/ 	.short	(.L_53 - .L_52)
.L_52:
        /*002c*/ 	.word	0x00000000
        /*0030*/ 	.short	0x0003
        /*0032*/ 	.short	0x0018
        /*0034*/ 	.byte	0x00, 0xf0, 0x21, 0x00


	//----- nvinfo : EIATTR_KPARAM_INFO
	.align		4
.L_53:
        /*0038*/ 	.byte	0x04, 0x17
        /*003a*/ 	.short	(.L_55 - .L_54)
.L_54:
        /*003c*/ 	.word	0x00000000
        /*0040*/ 	.short	0x0002
        /*0042*/ 	.short	0x0010
        /*0044*/ 	.byte	0x00, 0xf5, 0x21, 0x00


	//----- nvinfo : EIATTR_KPARAM_INFO
	.align		4
.L_55:
        /*0048*/ 	.byte	0x04, 0x17
        /*004a*/ 	.short	(.L_57 - .L_56)
.L_56:
        /*004c*/ 	.word	0x00000000
        /*0050*/ 	.short	0x0001
        /*0052*/ 	.short	0x0008
        /*0054*/ 	.byte	0x00, 0xf0, 0x21, 0x00


	//----- nvinfo : EIATTR_KPARAM_INFO
	.align		4
.L_57:
        /*0058*/ 	.byte	0x04, 0x17
        /*005a*/ 	.short	(.L_59 - .L_58)
.L_58:
        /*005c*/ 	.word	0x00000000
        /*0060*/ 	.short	0x0000
        /*0062*/ 	.short	0x0000
        /*0064*/ 	.byte	0x00, 0xf5, 0x21, 0x00


	//----- nvinfo : EIATTR_SPARSE_MMA_MASK
	.align		4
.L_59:
        /*0068*/ 	.byte	0x03, 0x50
        /*006a*/ 	.short	0x0000


	//----- nvinfo : EIATTR_MAXREG_COUNT
	.align		4
        /*006c*/ 	.byte	0x03, 0x1b
        /*006e*/ 	.short	0x00ff


	//----- nvinfo : EIATTR_MERCURY_ISA_VERSION
	.align		4
        /*0070*/ 	.byte	0x03, 0x5f
        /*0072*/ 	.short	0x0101


	//----- nvinfo : EIATTR_VRC_CTA_INIT_COUNT
	.align		4
        /*0074*/ 	.byte	0x02, 0x4a
	.zero		1
	.zero		1


	//----- nvinfo : EIATTR_EXIT_INSTR_OFFSETS
	.align		4
        /*0078*/ 	.byte	0x04, 0x1c
        /*007a*/ 	.short	(.L_61 - .L_60)


	//   ....[0]....
.L_60:
        /*007c*/ 	.word	0x000000f0


	//   ....[1]....
        /*0080*/ 	.word	0x00000530


	//----- nvinfo : EIATTR_CRS_STACK_SIZE
	.align		4
.L_61:
        /*0084*/ 	.byte	0x04, 0x1e
        /*0086*/ 	.short	(.L_63 - .L_62)
.L_62:
        /*0088*/ 	.word	0x00000000


	//----- nvinfo : EIATTR_CBANK_PARAM_SIZE
	.align		4
.L_63:
        /*008c*/ 	.byte	0x03, 0x19
        /*008e*/ 	.short	0x0030


	//----- nvinfo : EIATTR_PARAM_CBANK
	.align		4
        /*0090*/ 	.byte	0x04, 0x0a
        /*0092*/ 	.short	(.L_65 - .L_64)
	.align		4
.L_64:
        /*0094*/ 	.word	index@(.nv.constant0._Z15kern_UYVYtoRGBAPhmS_mmm)
        /*0098*/ 	.short	0x0380
        /*009a*/ 	.short	0x0030


	//----- nvinfo : EIATTR_SW_WAR
	.align		4
.L_65:
        /*009c*/ 	.byte	0x04, 0x36
        /*009e*/ 	.short	(.L_67 - .L_66)
.L_66:
        /*00a0*/ 	.word	0x00000008
.L_67:


//--------------------- .nv.info._Z14kern_RGBAtoRGBPhmS_mmm --------------------------
	.section	.nv.info._Z14kern_RGBAtoRGBPhmS_mmm,"",@"SHT_CUDA_INFO"
	.sectionflags	@""
	.align	4


	//----- nvinfo : EIATTR_CUDA_API_VERSION
	.align		4
        /*0000*/ 	.byte	0x04, 0x37
        /*0002*/ 	.short	(.L_69 - .L_68)
.L_68:
        /*0004*/ 	.word	0x00000082


	//----- nvinfo : EIATTR_KPARAM_INFO
	.align		4
.L_69:
        /*0008*/ 	.byte	0x04, 0x17
        /*000a*/ 	.short	(.L_71 - .L_70)
.L_70:
        /*000c*/ 	.word	0x00000000
        /*0010*/ 	.short	0x0005
        /*0012*/ 	.short	0x0028
        /*0014*/ 	.byte	0x00, 0xf0, 0x21, 0x00


	//----- nvinfo : EIATTR_KPARAM_INFO
	.align		4
.L_71:
        /*0018*/ 	.byte	0x04, 0x17
        /*001a*/ 	.short	(.L_73 - .L_72)
.L_72:
        /*001c*/ 	.word	0x00000000
        /*0020*/ 	.short	0x0004
        /*0022*/ 	.short	0x0020
        /*0024*/ 	.byte	0x00, 0xf0, 0x21, 0x00


	//----- nvinfo : EIATTR_KPARAM_INFO
	.align		4
.L_73:
        /*0028*/ 	.byte	0x04, 0x17
        /*002a*/ 	.short	(.L_75 - .L_74)
.L_74:
        /*002c*/ 	.word	0x00000000
        /*0030*/ 	.short	0x0003
        /*0032*/ 	.short	0x0018
        /*0034*/ 	.byte	0x00, 0xf0, 0x21, 0x00


	//----- nvinfo : EIATTR_KPARAM_INFO
	.align		4
.L_75:
        /*0038*/ 	.byte	0x04, 0x17
        /*003a*/ 	.short	(.L_77 - .L_76)
.L_76:
        /*003c*/ 	.word	0x00000000
        /*0040*/ 	.short	0x0002
        /*0042*/ 	.short	0x0010
        /*0044*/ 	.byte	0x00, 0xf5, 0x21, 0x00


	//----- nvinfo : EIATTR_KPARAM_INFO
	.align		4
.L_77:
        /*0048*/ 	.byte	0x04, 0x17
        /*004a*/ 	.short	(.L_79 - .L_78)
.L_78:
        /*004c*/ 	.word	0x00000000
        /*0050*/ 	.short	0x0001
        /*0052*/ 	.short	0x0008
        /*0054*/ 	.byte	0x00, 0xf0, 0x21, 0x00


	//----- nvinfo : EIATTR_KPARAM_INFO
	.align		4
.L_79:
        /*0058*/ 	.byte	0x04, 0x17
        /*005a*/ 	.short	(.L_81 - .L_80)
.L_80:
        /*005c*/ 	.word	0x00000000
        /*0060*/ 	.short	0x0000
        /*0062*/ 	.short	0x0000
        /*0064*/ 	.byte	0x00, 0xf5, 0x21, 0x00


	//----- nvinfo : EIATTR_SPARSE_MMA_MASK
	.align		4
.L_81:
        /*0068*/ 	.byte	0x03, 0x50
        /*006a*/ 	.short	0x0000


	//----- nvinfo : EIATTR_MAXREG_COUNT
	.align		4
        /*006c*/ 	.byte	0x03, 0x1b
        /*006e*/ 	.short	0x00ff


	//----- nvinfo : EIATTR_MERCURY_ISA_VERSION
	.align		4
        /*0070*/ 	.byte	0x03, 0x5f
        /*0072*/ 	.short	0x0101


	//----- nvinfo : EIATTR_UNUSED_LOAD_BYTE_OFFSET
	.align		4
        /*0074*/ 	.byte	0x04, 0x44
        /*0076*/ 	.short	(.L_83 - .L_82)


	//   ....[0]....
.L_82:
        /*0078*/ 	.word	0x00000190
        /*007c*/ 	.word	0x00000007


	//----- nvinfo : EIATTR_VRC_CTA_INIT_COUNT
	.align		4
.L_83:
        /*0080*/ 	.byte	0x02, 0x4a
	.zero		1
	.zero		1


	//----- nvinfo : EIATTR_EXIT_INSTR_OFFSETS
	.align		4
        /*0084*/ 	.byte	0x04, 0x1c
        /*0086*/ 	.short	(.L_85 - .L_84)


	//   ....[0]....
.L_84:
        /*0088*/ 	.word	0x000000f0


	//   ....[1]....
        /*008c*/ 	.word	0x00000250


	//----- nvinfo : EIATTR_CBANK_PARAM_SIZE
	.align		4
.L_85:
        /*0090*/ 	.byte	0x03, 0x19
        /*0092*/ 	.short	0x0030


	//----- nvinfo : EIATTR_PARAM_CBANK
	.align		4
        /*0094*/ 	.byte	0x04, 0x0a
        /*0096*/ 	.short	(.L_87 - .L_86)
	.align		4
.L_86:
        /*0098*/ 	.word	index@(.nv.constant0._Z14kern_RGBAtoRGBPhmS_mmm)
        /*009c*/ 	.short	0x0380
        /*009e*/ 	.short	0x0030


	//----- nvinfo : EIATTR_SW_WAR
	.align		4
.L_87:
        /*00a0*/ 	.byte	0x04, 0x36
        /*00a2*/ 	.short	(.L_89 - .L_88)
.L_88:
        /*00a4*/ 	.word	0x00000008
.L_89:


//--------------------- .nv.info._Z14kern_RGBtoRGBAPhmS_mmm --------------------------
	.section	.nv.info._Z14kern_RGBtoRGBAPhmS_mmm,"",@"SHT_CUDA_INFO"
	.sectionflags	@""
	.align	4


	//----- nvinfo : EIATTR_CUDA_API_VERSION
	.align		4
        /*0000*/ 	.byte	0x04, 0x37
        /*0002*/ 	.short	(.L_91 - .L_90)
.L_90:
        /*0004*/ 	.word	0x00000082


	//----- nvinfo : EIATTR_KPARAM_INFO
	.align		4
.L_91:
        /*0008*/ 	.byte	0x04, 0x17
        /*000a*/ 	.short	(.L_93 - .L_92)
.L_92:
        /*000c*/ 	.word	0x00000000
        /*0010*/ 	.short	0x0005
        /*0012*/ 	.short	0x0028
        /*0014*/ 	.byte	0x00, 0xf0, 0x21, 0x00


	//----- nvinfo : EIATTR_KPARAM_INFO
	.align		4
.L_93:
        /*0018*/ 	.byte	0x04, 0x17
        /*001a*/ 	.short	(.L_95 - .L_94)
.L_94:
        /*001c*/ 	.word	0x00000000
        /*0020*/ 	.short	0x0004
        /*0022*/ 	.short	0x0020
        /*0024*/ 	.byte	0x00, 0xf0, 0x21, 0x00


	//----- nvinfo : EIATTR_KPARAM_INFO
	.align		4
.L_95:
        /*0028*/ 	.byte	0x04, 0x17
        /*002a*/ 	.short	(.L_97 - .L_96)
.L_96:
        /*002c*/ 	.word	0x00000000
        /*0030*/ 	.short	0x0003
        /*0032*/ 	.short	0x0018
        /*0034*/ 	.byte	0x00, 0xf0, 0x21, 0x00


	//----- nvinfo : EIATTR_KPARAM_INFO
	.align		4
.L_97:
        /*0038*/ 	.byte	0x04, 0x17
        /*003a*/ 	.short	(.L_99 - .L_98)
.L_98:
        /*003c*/ 	.word	0x00000000
        /*0040*/ 	.short	0x0002
        /*0042*/ 	.short	0x0010
        /*0044*/ 	.byte	0x00, 0xf5, 0x21, 0x00


	//----- nvinfo : EIATTR_KPARAM_INFO
	.align		4
.L_99:
        /*0048*/ 	.byte	0x04, 0x17
        /*004a*/ 	.short	(.L_101 - .L_100)
.L_100:
        /*004c*/ 	.word	0x00000000
        /*0050*/ 	.short	0x0001
        /*0052*/ 	.short	0x0008
        /*0054*/ 	.byte	0x00, 0xf0, 0x21, 0x00


	//----- nvinfo : EIATTR_KPARAM_INFO
	.align		4
.L_101:
        /*0058*/ 	.byte	0x04, 0x17
        /*005a*/ 	.short	(.L_103 - .L_102)
.L_102:
        /*005c*/ 	.word	0x00000000
        /*0060*/ 	.short	0x0000
        /*0062*/ 	.short	0x0000
        /*0064*/ 	.byte	0x00, 0xf5, 0x21, 0x00


	//----- nvinfo : EIATTR_SPARSE_MMA_MASK
	.align		4
.L_103:
        /*0068*/ 	.byte	0x03, 0x50
        /*006a*/ 	.short	0x0000


	//----- nvinfo : EIATTR_MAXREG_COUNT
	.align		4
        /*006c*/ 	.byte	0x03, 0x1b
        /*006e*/ 	.short	0x00ff


	//----- nvinfo : EIATTR_MERCURY_ISA_VERSION
	.align		4
        /*0070*/ 	.byte	0x03, 0x5f
        /*0072*/ 	.short	0x0101


	//----- nvinfo : EIATTR_VRC_CTA_INIT_COUNT
	.align		4
        /*0074*/ 	.byte	0x02, 0x4a
	.zero		1
	.zero		1


	//----- nvinfo : EIATTR_EXIT_INSTR_OFFSETS
	.align		4
        /*0078*/ 	.byte	0x04, 0x1c
        /*007a*/ 	.short	(.L_105 - .L_104)


	//   ....[0]....
.L_104:
        /*007c*/ 	.word	0x000000f0


	//   ....[1]....
        /*0080*/ 	.word	0x00000250


	//----- nvinfo : EIATTR_CBANK_PARAM_SIZE
	.align		4
.L_105:
        /*0084*/ 	.byte	0x03, 0x19
        /*0086*/ 	.short	0x0030


	//----- nvinfo : EIATTR_PARAM_CBANK
	.align		4
        /*0088*/ 	.byte	0x04, 0x0a
        /*008a*/ 	.short	(.L_107 - .L_106)
	.align		4
.L_106:
        /*008c*/ 	.word	index@(.nv.constant0._Z14kern_RGBtoRGBAPhmS_mmm)
        /*0090*/ 	.short	0x0380
        /*0092*/ 	.short	0x0030


	//----- nvinfo : EIATTR_SW_WAR
	.align		4
.L_107:
        /*0094*/ 	.byte	0x04, 0x36
        /*0096*/ 	.short	(.L_109 - .L_108)
.L_108:
        /*0098*/ 	.word	0x00000008
.L_109:


//--------------------- .nv.callgraph             --------------------------
	.section	.nv.callgraph,"",@"SHT_CUDA_CALLGRAPH"
	.align	4
	.sectionentsize	8
	.align		4
        /*0000*/ 	.word	0x00000000
	.align		4
        /*0004*/ 	.word	0xffffffff
	.align		4
        /*0008*/ 	.word	0x00000000
	.align		4
        /*000c*/ 	.word	0xfffffffe
	.align		4
        /*0010*/ 	.word	0x00000000
	.align		4
        /*0014*/ 	.word	0xfffffffd
	.align		4
        /*0018*/ 	.word	0x00000000
	.align		4
        /*001c*/ 	.word	0xfffffffc


//--------------------- .text._Z15kern_RGBAtoUYVYPhmS_mmm --------------------------
	.section	.text._Z15kern_RGBAtoUYVYPhmS_mmm,"ax",@progbits
	.align	128
        .global         _Z15kern_RGBAtoUYVYPhmS_mmm
        .type           _Z15kern_RGBAtoUYVYPhmS_mmm,@function
        .size           _Z15kern_RGBAtoUYVYPhmS_mmm,(.L_x_10 - _Z15kern_RGBAtoUYVYPhmS_mmm)
        .other          _Z15kern_RGBAtoUYVYPhmS_mmm,@"STO_CUDA_ENTRY STV_DEFAULT"
_Z15kern_RGBAtoUYVYPhmS_mmm:
.text._Z15kern_RGBAtoUYVYPhmS_mmm:
[----:B------:R-:W-:Y:S01]  /*0000*/  LDC R1, c[0x0][0x37c] ;  /* 0x0000df00ff017b82 */ /* 0x000fe20000000800 */
[----:B------:R-:W0:Y:S07]  /*0010*/  S2R R3, SR_TID.X ;  /* 0x0000000000037919 */ /* 0x000e2e0000002100 */
[----:B------:R-:W0:Y:S01]  /*0020*/  S2UR UR4, SR_CTAID.X ;  /* 0x00000000000479c3 */ /* 0x000e220000002500 */
[----:B------:R-:W1:Y:S01]  /*0030*/  LDCU.128 UR8, c[0x0][0x3a0] ;  /* 0x00007400ff0877ac */ /* 0x000e620008000c00 */
[----:B------:R-:W2:Y:S06]  /*0040*/  S2R R2, SR_TID.Y ;  /* 0x0000000000027919 */ /* 0x000eac0000002200 */
[----:B------:R-:W0:Y:S08]  /*0050*/  LDC R0, c[0x0][0x360] ;  /* 0x0000d800ff007b82 */ /* 0x000e300000000800 */
[----:B------:R-:W2:Y:S08]  /*0060*/  S2UR UR5, SR_CTAID.Y ;  /* 0x00000000000579c3 */ /* 0x000eb00000002600 */
[----:B------:R-:W2:Y:S01]  /*0070*/  LDC R5, c[0x0][0x364] ;  /* 0x0000d900ff057b82 */ /* 0x000ea20000000800 */
[----:B0-----:R-:W-:-:S04]  /*0080*/  IMAD R0, R0, UR4, R3 ;  /* 0x0000000400007c24 */ /* 0x001fc8000f8e0203 */
[----:B------:R-:W-:Y:S02]  /*0090*/  IMAD.SHL.U32 R7, R0, 0x2, RZ ;  /* 0x0000000200077824 */ /* 0x000fe400078e00ff */
[----:B--2---:R-:W-:Y:S02]  /*00a0*/  IMAD R5, R5, UR5, R2 ;  /* 0x0000000505057c24 */ /* 0x004fe4000f8e0202 */
[----:B------:R-:W-:-:S03]  /*00b0*/  VIADD R2, R7, 0x1 ;  /* 0x0000000107027836 */ /* 0x000fc60000000000 */
[----:B-1----:R-:W-:Y:S02]  /*00c0*/  ISETP.GE.U32.AND P1, PT, R5, UR10, PT ;  /* 0x0000000a05007c0c */ /* 0x002fe4000bf26070 */
[----:B------:R-:W-:Y:S02]  /*00d0*/  ISETP.GE.U32.AND P0, PT, R2, UR8, PT ;  /* 0x0000000802007c0c */ /* 0x000fe4000bf06070 */
[----:B------:R-:W-:Y:S02]  /*00e0*/  ISETP.GE.U32.AND.EX P1, PT, RZ, UR11, PT, P1 ;  /* 0x0000000bff007c0c */ /* 0x000fe4000bf26110 */
[----:B------:R-:W-:-:S04]  /*00f0*/  SHF.R.S32.HI R2, RZ, 0x1f, R2 ;  /* 0x0000001fff027819 */ /* 0x000fc80000011402 */
[----:B------:R-:W-:-:S13]  /*0100*/  ISETP.GE.U32.OR.EX P0, PT, R2, UR9, P1, P0 ;  /* 0x0000000902007c0c */ /* 0x000fda0008f06500 */
[----:B------:R-:W-:Y:S05]  /*0110*/  @P0 EXIT ;  /* 0x000000000000094d */ /* 0x000fea0003800000 */
[----:B------:R-:W0:Y:S01]  /*0120*/  LDC.64 R2, c[0x0][0x390] ;  /* 0x0000e400ff027b82 */ /* 0x000e220000000a00 */
[----:B------:R-:W0:Y:S01]  /*0130*/  LDCU.64 UR6, c[0x0][0x398] ;  /* 0x00007300ff0677ac */ /* 0x000e220008000a00 */
[----:B------:R-:W1:Y:S01]  /*0140*/  LDCU.64 UR4, c[0x0][0x358] ;  /* 0x00006b00ff0477ac */ /* 0x000e620008000a00 */
[----:B0-----:R-:W-:-:S04]  /*0150*/  IMAD.WIDE.U32 R2, R5, UR6, R2 ;  /* 0x0000000605027c25 */ /* 0x001fc8000f8e0002 */
[----:B------:R-:W-:Y:S02]  /*0160*/  IMAD R3, R5, UR7, R3 ;  /* 0x0000000705037c24 */ /* 0x000fe4000f8e0203 */
[----:B------:R-:W-:Y:S01]  /*0170*/  HFMA2 R15, -RZ, RZ, -0.005062103271484375, 0.10699462890625 ;  /* 0x9d2f2ed9ff0f7431 */ /* 0x000fe200000001ff */
[----:B------:R-:W0:Y:S01]  /*0180*/  LDCU.64 UR6, c[0x0][0x388] ;  /* 0x00007100ff0677ac */ /* 0x000e220008000a00 */
[----:B------:R-:W-:Y:S02]  /*0190*/  IMAD.WIDE R6, R7, 0x4, R2 ;  /* 0x0000000407067825 */ /* 0x000fe400078e0202 */
[----:B------:R-:W0:Y:S03]  /*01a0*/  LDC.64 R2, c[0x0][0x380] ;  /* 0x0000e000ff027b82 */ /* 0x000e260000000a00 */
[----:B-1----:R-:W2:Y:S04]  /*01b0*/  LDG.E R4, desc[UR4][R6.64] ;  /* 0x0000000406047981 */ /* 0x002ea8000c1e1900 */
[----:B------:R-:W3:Y:S01]  /*01c0*/  LDG.E R10, desc[UR4][R6.64+0x4] ;  /* 0x00000404060a7981 */ /* 0x000ee2000c1e1900 */
[----:B------:R-:W-:-:S02]  /*01d0*/  IMAD.MOV.U32 R16, RZ, RZ, 0x100000 ;  /* 0x00100000ff107424 */ /* 0x000fc400078e00ff */
[----:B0-----:R-:W-:-:S04]  /*01e0*/  IMAD.WIDE.U32 R2, R5, UR6, R2 ;  /* 0x0000000605027c25 */ /* 0x001fc8000f8e0002 */
[----:B------:R-:W-:Y:S02]  /*01f0*/  IMAD R3, R5, UR7, R3 ;  /* 0x0000000705037c24 */ /* 0x000fe4000f8e0203 */
[----:B------:R-:W-:Y:S01]  /*0200*/  IMAD.WIDE R2, R0, 0x4, R2 ;  /* 0x0000000400027825 */ /* 0x000fe200078e0202 */
[----:B--2---:R-:W-:-:S03]  /*0210*/  PRMT R8, R4, 0x7770, RZ ;  /* 0x0000777004087816 */ /* 0x004fc600000000ff */
[--C-:B------:R-:W-:Y:S01]  /*0220*/  IDP.2A.LO.U16.U8 R13, R15, R4, R16.reuse ;  /* 0x000000040f0d7226 */ /* 0x100fe20000001010 */
[----:B------:R-:W-:Y:S02]  /*0230*/  PRMT R9, R4, 0x7771, RZ ;  /* 0x0000777104097816 */ /* 0x000fe400000000ff */
[C---:B---3--:R-:W-:Y:S02]  /*0240*/  PRMT R11, R10.reuse, 0x7770, RZ ;  /* 0x000077700a0b7816 */ /* 0x048fe400000000ff */
[C---:B------:R-:W-:Y:S02]  /*0250*/  PRMT R12, R10.reuse, 0x7771, RZ ;  /* 0x000077710a0c7816 */ /* 0x040fe400000000ff */
[----:B------:R-:W-:Y:S01]  /*0260*/  PRMT R7, R10, 0x7772, RZ ;  /* 0x000077720a077816 */ /* 0x000fe200000000ff */
[----:B------:R-:W-:Y:S01]  /*0270*/  IMAD.IADD R11, R8, 0x1, R11 ;  /* 0x00000001080b7824 */ /* 0x000fe200078e020b */
[----:B------:R-:W-:Y:S01]  /*0280*/  IADD3 R9, PT, PT, R9, R12, RZ ;  /* 0x0000000c09097210 */ /* 0x000fe20007ffe0ff */
[----:B------:R-:W-:Y:S01]  /*0290*/  IDP.2A.LO.U16.U8 R10, R15, R10, R16 ;  /* 0x0000000a0f0a7226 */ /* 0x000fe20000001010 */
[----:B------:R-:W-:Y:S01]  /*02a0*/  PRMT R8, R4, 0x7772, RZ ;  /* 0x0000777204087816 */ /* 0x000fe200000000ff */
[----:B------:R-:W-:-:S02]  /*02b0*/  IMAD R14, R11, 0x7062, RZ ;  /* 0x000070620b0e7824 */ /* 0x000fc400078e02ff */
[----:B------:R-:W-:Y:S01]  /*02c0*/  IMAD R12, R11, -0x19db, RZ ;  /* 0xffffe6250b0c7824 */ /* 0x000fe200078e02ff */
[----:B------:R-:W-:Y:S01]  /*02d0*/  IADD3 R6, PT, PT, R8, R7, RZ ;  /* 0x0000000708067210 */ /* 0x000fe20007ffe0ff */
[C---:B------:R-:W-:Y:S02]  /*02e0*/  IMAD R11, R9.reuse, -0x6625, R14 ;  /* 0xffff99db090b7824 */ /* 0x040fe400078e020e */
[----:B------:R-:W-:Y:S02]  /*02f0*/  IMAD R9, R9, -0x5687, R12 ;  /* 0xffffa97909097824 */ /* 0x000fe400078e020c */
[C---:B------:R-:W-:Y:S02]  /*0300*/  IMAD R11, R6.reuse, -0xa3d, R11 ;  /* 0xfffff5c3060b7824 */ /* 0x040fe400078e020b */
[----:B------:R-:W-:Y:S02]  /*0310*/  IMAD R9, R6, 0x7062, R9 ;  /* 0x0000706206097824 */ /* 0x000fe400078e0209 */
[----:B------:R-:W-:Y:S01]  /*0320*/  IMAD R13, R8, 0xfdf, R13 ;  /* 0x00000fdf080d7824 */ /* 0x000fe200078e020d */
[----:B------:R-:W-:Y:S01]  /*0330*/  LEA.HI R11, R11, R11, RZ, 0x1 ;  /* 0x0000000b0b0b7211 */ /* 0x000fe200078f08ff */
[----:B------:R-:W-:Y:S01]  /*0340*/  IMAD R10, R7, 0xfdf, R10 ;  /* 0x00000fdf070a7824 */ /* 0x000fe200078e020a */
[----:B------:R-:W-:-:S02]  /*0350*/  LEA.HI R9, R9, R9, RZ, 0x1 ;  /* 0x0000000909097211 */ /* 0x000fc400078f08ff */
[----:B------:R-:W-:Y:S02]  /*0360*/  SHF.R.U32.HI R11, RZ, 0x11, R11 ;  /* 0x00000011ff0b7819 */ /* 0x000fe4000001160b */
[----:B------:R-:W-:Y:S02]  /*0370*/  SHF.R.U32.HI R9, RZ, 0x11, R9 ;  /* 0x00000011ff097819 */ /* 0x000fe40000011609 */
[----:B------:R-:W-:Y:S02]  /*0380*/  SHF.R.U32.HI R4, RZ, 0x10, R13 ;  /* 0x00000010ff047819 */ /* 0x000fe4000001160d */
[----:B------:R-:W-:Y:S02]  /*0390*/  SHF.R.U32.HI R10, RZ, 0x10, R10 ;  /* 0x00000010ff0a7819 */ /* 0x000fe4000001160a */
[----:B------:R-:W-:Y:S02]  /*03a0*/  LOP3.LUT R11, R11, 0xff80, RZ, 0x3c, !PT ;  /* 0x0000ff800b0b7812 */ /* 0x000fe400078e3cff */
[----:B------:R-:W-:-:S02]  /*03b0*/  LOP3.LUT R9, R9, 0xff80, RZ, 0x3c, !PT ;  /* 0x0000ff8009097812 */ /* 0x000fc400078e3cff */
[----:B------:R-:W-:Y:S02]  /*03c0*/  PRMT R10, R11, 0x3340, R10 ;  /* 0x000033400b0a7816 */ /* 0x000fe4000000000a */
[----:B------:R-:W-:-:S04]  /*03d0*/  PRMT R9, R9, 0x3340, R4 ;  /* 0x0000334009097816 */ /* 0x000fc80000000004 */
[----:B------:R-:W-:-:S05]  /*03e0*/  PRMT R9, R9, 0x5410, R10 ;  /* 0x0000541009097816 */ /* 0x000fca000000000a */
[----:B------:R-:W-:Y:S01]  /*03f0*/  STG.E desc[UR4][R2.64], R9 ;  /* 0x0000000902007986 */ /* 0x000fe2000c101904 */
[----:B------:R-:W-:Y:S05]  /*0400*/  EXIT ;  /* 0x000000000000794d */ /* 0x000fea0003800000 */
.L_x_0:
[----:B------:R-:W-:-:S00]  /*0410*/  BRA `(.L_x_0) ;  /* 0xfffffffc00fc7947 */ /* 0x000fc0000383ffff */
[----:B------:R-:W-:-:S00]  /*0420*/  NOP ;  /* 0x0000000000007918 */ /* 0x000fc00000000000 */
        /* <DEDUP_REMOVED lines=13> */
.L_x_10:


//--------------------- .text._Z15kern_UYVYtoRGBAPhmS_mmm --------------------------
	.section	.text._Z15kern_UYVYtoRGBAPhmS_mmm,"ax",@progbits
	.align	128
        .global         _Z15kern_UYVYtoRGBAPhmS_mmm
        .type           _Z15kern_UYVYtoRGBAPhmS_mmm,@function
        .size           _Z15kern_UYVYtoRGBAPhmS_mmm,(.L_x_11 - _Z15kern_UYVYtoRGBAPhmS_mmm)
        .other          _Z15kern_UYVYtoRGBAPhmS_mmm,@"STO_CUDA_ENTRY STV_DEFAULT"
_Z15kern_UYVYtoRGBAPhmS_mmm:
.text._Z15kern_UYVYtoRGBAPhmS_mmm:
[----:B------:R-:W-:Y:S01]  /*0000*/  LDC R1, c[0x0][0x37c] ;  /* 0x0000df00ff017b82 */ /* 0x000fe20000000800 */
[----:B------:R-:W0:Y:S07]  /*0010*/  S2R R5, SR_TID.Y ;  /* 0x0000000000057919 */ /* 0x000e2e0000002200 */
[----:B------:R-:W1:Y:S01]  /*0020*/  LDC R0, c[0x0][0x360] ;  /* 0x0000d800ff007b82 */ /* 0x000e620000000800 */
[----:B------:R-:W2:Y:S01]  /*0030*/  LDCU.128 UR8, c[0x0][0x3a0] ;  /* 0x00007400ff0877ac */ /* 0x000ea20008000c00 */
[----:B------:R-:W1:Y:S06]  /*0040*/  S2R R3, SR_TID.X ;  /* 0x0000000000037919 */ /* 0x000e6c0000002100 */
[----:B------:R-:W0:Y:S08]  /*0050*/  S2UR UR5, SR_CTAID.Y ;  /* 0x00000000000579c3 */ /* 0x000e300000002600 */
[----:B------:R-:W0:Y:S08]  /*0060*/  LDC R2, c[0x0][0x364] ;  /* 0x0000d900ff027b82 */ /* 0x000e300000000800 */
[----:B------:R-:W1:Y:S01]  /*0070*/  S2UR UR4, SR_CTAID.X ;  /* 0x00000000000479c3 */ /* 0x000e620000002500 */
[----:B0-----:R-:W-:-:S05]  /*0080*/  IMAD R2, R2, UR5, R5 ;  /* 0x0000000502027c24 */ /* 0x001fca000f8e0205 */
[----:B--2---:R-:W-:Y:S01]  /*0090*/  ISETP.GE.U32.AND P0, PT, R2, UR10, PT ;  /* 0x0000000a02007c0c */ /* 0x004fe2000bf06070 */
[----:B-1----:R-:W-:-:S03]  /*00a0*/  IMAD R0, R0, UR4, R3 ;  /* 0x0000000400007c24 */ /* 0x002fc6000f8e0203 */
[----:B------:R-:W-:Y:S02]  /*00b0*/  ISETP.GE.U32.AND.EX P0, PT, RZ, UR11, PT, P0 ;  /* 0x0000000bff007c0c */ /* 0x000fe4000bf06100 */
[----:B------:R-:W-:Y:S02]  /*00c0*/  ISETP.GE.U32.AND P1, PT, R0, UR8, PT ;  /* 0x0000000800007c0c */ /* 0x000fe4000bf26070 */
[----:B------:R-:W-:-:S04]  /*00d0*/  SHF.R.S32.HI R3, RZ, 0x1f, R0 ;  /* 0x0000001fff037819 */ /* 0x000fc80000011400 */
[----:B------:R-:W-:-:S13]  /*00e0*/  ISETP.GE.U32.OR.EX P0, PT, R3, UR9, P0, P1 ;  /* 0x0000000903007c0c */ /* 0x000fda0008706510 */
[----:B------:R-:W-:Y:S05]  /*00f0*/  @P0 EXIT ;  /* 0x000000000000094d */ /* 0x000fea0003800000 */
[----:B------:R-:W0:Y:S01]  /*0100*/  LDC.64 R4, c[0x0][0x390] ;  /* 0x0000e400ff047b82 */ /* 0x000e220000000a00 */
[----:B------:R-:W0:Y:S01]  /*0110*/  LDCU.64 UR6, c[0x0][0x398] ;  /* 0x00007300ff0677ac */ /* 0x000e220008000a00 */
[----:B------:R-:W-:Y:S01]  /*0120*/  LEA.HI R6, R0, R0, RZ, 0x1 ;  /* 0x0000000000067211 */ /* 0x000fe200078f08ff */
[----:B------:R-:W1:Y:S03]  /*0130*/  LDCU.64 UR4, c[0x0][0x358] ;  /* 0x00006b00ff0477ac */ /* 0x000e660008000a00 */
[----:B------:R-:W-:Y:S01]  /*0140*/  SHF.R.S32.HI R7, RZ, 0x1, R6 ;  /* 0x00000001ff077819 */ /* 0x000fe20000011406 */
[----:B0-----:R-:W-:-:S04]  /*0150*/  IMAD.WIDE.U32 R4, R2, UR6, R4 ;  /* 0x0000000602047c25 */ /* 0x001fc8000f8e0004 */
[----:B------:R-:W-:Y:S01]  /*0160*/  IMAD R5, R2, UR7, R5 ;  /* 0x0000000702057c24 */ /* 0x000fe2000f8e0205 */
[----:B------:R-:W0:Y:S01]  /*0170*/  LDCU.64 UR6, c[0x0][0x388] ;  /* 0x00007100ff0677ac */ /* 0x000e220008000a00 */
[----:B------:R-:W-:-:S06]  /*0180*/  IMAD.WIDE R6, R7, 0x4, R4 ;  /* 0x0000000407067825 */ /* 0x000fcc00078e0204 */
[----:B-1----:R-:W2:Y:S01]  /*0190*/  LDG.E R6, desc[UR4][R6.64] ;  /* 0x0000000406067981 */ /* 0x002ea2000c1e1900 */
[----:B------:R-:W-:Y:S01]  /*01a0*/  LOP3.LUT R4, R0, 0x1, RZ, 0xc0, !PT ;  /* 0x0000000100047812 */ /* 0x000fe200078ec0ff */
[----:B------:R-:W-:Y:S03]  /*01b0*/  BSSY.RECONVERGENT B0, `(.L_x_1) ;  /* 0x000001f000007945 */ /* 0x000fe60003800200 */
[----:B------:R-:W-:-:S04]  /*01c0*/  ISETP.NE.U32.AND P0, PT, R4, 0x1, PT ;  /* 0x000000010400780c */ /* 0x000fc80003f05070 */
[----:B------:R-:W-:Y:S02]  /*01d0*/  ISETP.NE.U32.AND.EX P0, PT, RZ, RZ, PT, P0 ;  /* 0x000000ffff00720c */ /* 0x000fe40003f05100 */
[----:B--2---:R-:W-:-:S11]  /*01e0*/  PRMT R4, R6, 0x7771, RZ ;  /* 0x0000777106047816 */ /* 0x004fd600000000ff */
[C---:B------:R-:W-:Y:S02]  /*01f0*/  @!P0 PRMT R4, R6.reuse, 0x7773, RZ ;  /* 0x0000777306048816 */ /* 0x040fe400000000ff */
[----:B------:R-:W-:Y:S02]  /*0200*/  PRMT R9, R6, 0x7772, RZ ;  /* 0x0000777206097816 */ /* 0x000fe400000000ff */
[----:B------:R-:W-:Y:S02]  /*0210*/  LOP3.LUT R4, R4, 0xffff, RZ, 0xc0, !PT ;  /* 0x0000ffff04047812 */ /* 0x000fe400078ec0ff */
[----:B------:R-:W-:Y:S01]  /*0220*/  PRMT R8, R6, 0x7770, RZ ;  /* 0x0000777006087816 */ /* 0x000fe200000000ff */
[----:B------:R-:W-:Y:S01]  /*0230*/  VIADD R9, R9, 0xffffff80 ;  /* 0xffffff8009097836 */ /* 0x000fe20000000000 */
[----:B------:R-:W-:Y:S02]  /*0240*/  LOP3.LUT R10, R4, 0xff, RZ, 0xc0, !PT ;  /* 0x000000ff040a7812 */ /* 0x000fe400078ec0ff */
[----:B------:R-:W0:Y:S01]  /*0250*/  LDC.64 R4, c[0x0][0x380] ;  /* 0x0000e000ff047b82 */ /* 0x000e220000000a00 */
[----:B------:R-:W-:Y:S01]  /*0260*/  VIADD R8, R8, 0xffffff80 ;  /* 0xffffff8008087836 */ /* 0x000fe20000000000 */
[----:B------:R-:W-:Y:S01]  /*0270*/  I2FP.F32.S32 R9, R9 ;  /* 0x0000000900097245 */ /* 0x000fe20000201400 */
[----:B------:R-:W-:-:S03]  /*0280*/  VIADD R10, R10, 0xfffffff0 ;  /* 0xfffffff00a0a7836 */ /* 0x000fc60000000000 */
[----:B------:R-:W-:Y:S02]  /*0290*/  I2FP.F32.S32 R7, R8 ;  /* 0x0000000800077245 */ /* 0x000fe40000201400 */
[----:B------:R-:W-:-:S03]  /*02a0*/  I2FP.F32.S32 R10, R10 ;  /* 0x0000000a000a7245 */ /* 0x000fc60000201400 */
[----:B------:R-:W-:Y:S02]  /*02b0*/  FMUL R6, R7, 0.2129999995231628418 ;  /* 0x3e5a1cac07067820 */ /* 0x000fe40000400000 */
[----:B------:R-:W-:-:S04]  /*02c0*/  FMUL R10, R10, 1.1640000343322753906 ;  /* 0x3f94fdf40a0a7820 */ /* 0x000fc80000400000 */
[C-C-:B------:R-:W-:Y:S01]  /*02d0*/  FFMA R8, R9.reuse, 1.7929999828338623047, R10.reuse ;  /* 0x3fe5810609087823 */ /* 0x140fe2000000000a */
[--C-:B------:R-:W-:Y:S01]  /*02e0*/  FFMA R9, R9, -0.53399997949600219727, R10.reuse ;  /* 0xbf08b43909097823 */ /* 0x100fe2000000000a */
[----:B------:R-:W-:-:S03]  /*02f0*/  FFMA R10, R7, 2.1150000095367431641, R10 ;  /* 0x40075c29070a7823 */ /* 0x000fc6000000000a */
[----:B------:R-:W-:Y:S01]  /*0300*/  FSETP.GT.AND P2, PT, R8, RZ, PT ;  /* 0x000000ff0800720b */ /* 0x000fe20003f44000 */
[----:B0-----:R-:W-:Y:S01]  /*0310*/  IMAD.WIDE.U32 R4, R2, UR6, R4 ;  /* 0x0000000602047c25 */ /* 0x001fe2000f8e0004 */
[----:B------:R-:W-:Y:S02]  /*0320*/  FSETP.GT.AND P0, PT, R9, R6, PT ;  /* 0x000000060900720b */ /* 0x000fe40003f04000 */
[----:B------:R-:W-:Y:S01]  /*0330*/  FSETP.GT.AND P1, PT, R10, RZ, PT ;  /* 0x000000ff0a00720b */ /* 0x000fe20003f24000 */
[----:B------:R-:W-:Y:S02]  /*0340*/  IMAD R11, R2, UR7, R5 ;  /* 0x00000007020b7c24 */ /* 0x000fe4000f8e0205 */
[----:B------:R-:W-:-:S06]  /*0350*/  IMAD.MOV.U32 R2, RZ, RZ, RZ ;  /* 0x000000ffff027224 */ /* 0x000fcc00078e00ff */
[----:B------:R-:W-:Y:S05]  /*0360*/  @!P2 BRA `(.L_x_2) ;  /* 0x00000000000ca947 */ /* 0x000fea0003800000 */
[----:B------:R-:W-:Y:S01]  /*0370*/  FSETP.GEU.AND P2, PT, R8, 255, PT ;  /* 0x437f00000800780b */ /* 0x000fe20003f4e000 */
[----:B------:R-:W-:-:S12]  /*0380*/  IMAD.MOV.U32 R2, RZ, RZ, 0x437f0000 ;  /* 0x437f0000ff027424 */ /* 0x000fd800078e00ff */
[----:B------:R-:W-:-:S07]  /*0390*/  @!P2 IMAD.MOV.U32 R2, RZ, RZ, R8 ;  /* 0x000000ffff02a224 */ /* 0x000fce00078e0008 */
.L_x_2:
[----:B------:R-:W-:Y:S05]  /*03a0*/  BSYNC.RECONVERGENT B0 ;  /* 0x0000000000007941 */ /* 0x000fea0003800200 */
.L_x_1:
[----:B------:R-:W-:Y:S01]  /*03b0*/  BSSY.RECONVERGENT B0, `(.L_x_3) ;  /* 0x0000008000007945 */ /* 0x000fe20003800200 */
[----:B------:R-:W-:Y:S02]  /*03c0*/  IMAD.MOV.U32 R8, RZ, RZ, RZ ;  /* 0x000000ffff087224 */ /* 0x000fe400078e00ff */
[----:B------:R-:W-:Y:S01]  /*03d0*/  IMAD.MOV.U32 R7, RZ, RZ, RZ ;  /* 0x000000ffff077224 */ /* 0x000fe200078e00ff */
[----:B------:R-:W-:Y:S06]  /*03e0*/  @!P0 BRA `(.L_x_4) ;  /* 0x0000000000108947 */ /* 0x000fec0003800000 */
[----:B------:R-:W-:Y:S01]  /*03f0*/  FADD R6, R9, -R6 ;  /* 0x8000000609067221 */ /* 0x000fe20000000000 */
[----:B------:R-:W-:-:S04]  /*0400*/  IMAD.MOV.U32 R7, RZ, RZ, 0x437f0000 ;  /* 0x437f0000ff077424 */ /* 0x000fc800078e00ff */
[----:B------:R-:W-:-:S13]  /*0410*/  FSETP.GEU.AND P0, PT, R6, 255, PT ;  /* 0x437f00000600780b */ /* 0x000fda0003f0e000 */
[----:B------:R-:W-:-:S07]  /*0420*/  @!P0 IMAD.MOV.U32 R7, RZ, RZ, R6 ;  /* 0x000000ffff078224 */ /* 0x000fce00078e0006 */
.L_x_4:
[----:B------:R-:W-:Y:S05]  /*0430*/  BSYNC.RECONVERGENT B0 ;  /* 0x0000000000007941 */ /* 0x000fea0003800200 */
.L_x_3:
[----:B------:R-:W-:Y:S04]  /*0440*/  BSSY.RECONVERGENT B0, `(.L_x_5) ;  /* 0x0000005000007945 */ /* 0x000fe80003800200 */
[----:B------:R-:W-:Y:S05]  /*0450*/  @!P1 BRA `(.L_x_6) ;  /* 0x00000000000c9947 */ /* 0x000fea0003800000 */
[----:B------:R-:W-:Y:S01]  /*0460*/  FSETP.GEU.AND P0, PT, R10, 255, PT ;  /* 0x437f00000a00780b */ /* 0x000fe20003f0e000 */
[----:B------:R-:W-:-:S12]  /*0470*/  IMAD.MOV.U32 R8, RZ, RZ, 0x437f0000 ;  /* 0x437f0000ff087424 */ /* 0x000fd800078e00ff */
[----:B------:R-:W-:-:S07]  /*0480*/  @!P0 IMAD.MOV.U32 R8, RZ, RZ, R10 ;  /* 0x000000ffff088224 */ /* 0x000fce00078e000a */
.L_x_6:
[----:B------:R-:W-:Y:S05]  /*0490*/  BSYNC.RECONVERGENT B0 ;  /* 0x0000000000007941 */ /* 0x000fea0003800200 */
.L_x_5:
[----:B------:R-:W-:Y:S01]  /*04a0*/  F2I.TRUNC.NTZ R2, R2 ;  /* 0x0000000200027305 */ /* 0x000fe2000020f100 */
[----:B------:R-:W-:-:S04]  /*04b0*/  LEA R4, P0, R0, R4, 0x2 ;  /* 0x0000000400047211 */ /* 0x000fc800078010ff */
[----:B------:R-:W-:-:S03]  /*04c0*/  LEA.HI.X R5, R0, R11, R3, 0x2, P0 ;  /* 0x0000000b00057211 */ /* 0x000fc600000f1403 */
[----:B------:R-:W0:Y:S08]  /*04d0*/  F2I.TRUNC.NTZ R7, R7 ;  /* 0x0000000700077305 */ /* 0x000e30000020f100 */
[----:B------:R-:W1:Y:S01]  /*04e0*/  F2I.TRUNC.NTZ R8, R8 ;  /* 0x0000000800087305 */ /* 0x000e62000020f100 */
[----:B0-----:R-:W-:Y:S02]  /*04f0*/  PRMT R6, R2, 0x3340, R7 ;  /* 0x0000334002067816 */ /* 0x001fe40000000007 */
[----:B-1----:R-:W-:-:S04]  /*0500*/  PRMT R9, R8, 0x3340, RZ ;  /* 0x0000334008097816 */ /* 0x002fc800000000ff */
[----:B------:R-:W-:-:S05]  /*0510*/  PRMT R9, R6, 0x5410, R9 ;  /* 0x0000541006097816 */ /* 0x000fca0000000009 */
[----:B------:R-:W-:Y:S01]  /*0520*/  STG.E desc[UR4][R4.64], R9 ;  /* 0x0000000904007986 */ /* 0x000fe2000c101904 */
[----:B------:R-:W-:Y:S05]  /*0530*/  EXIT ;  /* 0x000000000000794d */ /* 0x000fea0003800000 */
.L_x_7:
        /* <DEDUP_REMOVED lines=12> */
.L_x_11:


//--------------------- .text._Z14kern_RGBAtoRGBPhmS_mmm --------------------------
	.section	.text._Z14kern_RGBAtoRGBPhmS_mmm,"ax",@progbits
	.align	128
        .global         _Z14kern_RGBAtoRGBPhmS_mmm
        .type           _Z14kern_RGBAtoRGBPhmS_mmm,@function
        .size           _Z14kern_RGBAtoRGBPhmS_mmm,(.L_x_12 - _Z14kern_RGBAtoRGBPhmS_mmm)
        .other          _Z14kern_RGBAtoRGBPhmS_mmm,@"STO_CUDA_ENTRY STV_DEFAULT"
_Z14kern_RGBAtoRGBPhmS_mmm:
.text._Z14kern_RGBAtoRGBPhmS_mmm:
        /* <DEDUP_REMOVED lines=18> */
[----:B------:R-:W1:Y:S01]  /*0120*/  LDCU.64 UR4, c[0x0][0x358] ;  /* 0x00006b00ff0477ac */ /* 0x000e620008000a00 */
[----:B0-----:R-:W-:-:S04]  /*0130*/  IMAD.WIDE.U32 R2, R9, UR6, R2 ;  /* 0x0000000609027c25 */ /* 0x001fc8000f8e0002 */
[----:B------:R-:W-:Y:S01]  /*0140*/  IMAD R3, R9, UR7, R3 ;  /* 0x0000000709037c24 */ /* 0x000fe2000f8e0203 */
[C---:B------:R-:W-:Y:S01]  /*0150*/  LEA R4, P0, R7.reuse, R2, 0x2 ;  /* 0x0000000207047211 */ /* 0x040fe200078010ff */
[----:B------:R-:W0:Y:S03]  /*0160*/  LDCU.64 UR6, c[0x0][0x388] ;  /* 0x00007100ff0677ac */ /* 0x000e260008000a00 */
[----:B------:R-:W-:Y:S02]  /*0170*/  LEA.HI.X R5, R7, R3, R0, 0x2, P0 ;  /* 0x0000000307057211 */ /* 0x000fe400000f1400 */
[----:B------:R-:W0:Y:S03]  /*0180*/  LDC.64 R2, c[0x0][0x380] ;  /* 0x0000e000ff027b82 */ /* 0x000e260000000a00 */
[----:B-1----:R-:W2:Y:S01]  /*0190*/  LDG.E R4, desc[UR4][R4.64] ;  /* 0x0000000404047981 */ /* 0x002ea2000c1e1900 */
[----:B0-----:R-:W-:-:S04]  /*01a0*/  IMAD.WIDE.U32 R2, R9, UR6, R2 ;  /* 0x0000000609027c25 */ /* 0x001fc8000f8e0002 */
[----:B------:R-:W-:Y:S02]  /*01b0*/  IMAD R3, R9, UR7, R3 ;  /* 0x0000000709037c24 */ /* 0x000fe4000f8e0203 */
[----:B------:R-:W-:Y:S02]  /*01c0*/  IMAD R9, R0, 0x3, RZ ;  /* 0x0000000300097824 */ /* 0x000fe400078e02ff */
[----:B------:R-:W-:-:S04]  /*01d0*/  IMAD.WIDE.U32 R2, R7, 0x3, R2 ;  /* 0x0000000307027825 */ /* 0x000fc800078e0002 */
[----:B------:R-:W-:Y:S01]  /*01e0*/  IMAD.IADD R3, R3, 0x1, R9 ;  /* 0x0000000103037824 */ /* 0x000fe200078e0209 */
[C---:B--2---:R-:W-:Y:S02]  /*01f0*/  PRMT R7, R4.reuse, 0x7770, RZ ;  /* 0x0000777004077816 */ /* 0x044fe400000000ff */
[C---:B------:R-:W-:Y:S02]  /*0200*/  PRMT R9, R4.reuse, 0x7771, RZ ;  /* 0x0000777104097816 */ /* 0x040fe400000000ff */
[----:B------:R-:W-:Y:S01]  /*0210*/  PRMT R5, R4, 0x7772, RZ ;  /* 0x0000777204057816 */ /* 0x000fe200000000ff */
[----:B------:R-:W-:Y:S04]  /*0220*/  STG.E.U8 desc[UR4][R2.64], R7 ;  /* 0x0000000702007986 */ /* 0x000fe8000c101104 */
[----:B------:R-:W-:Y:S04]  /*0230*/  STG.E.U8 desc[UR4][R2.64+0x1], R9 ;  /* 0x0000010902007986 */ /* 0x000fe8000c101104 */
[----:B------:R-:W-:Y:S01]  /*0240*/  STG.E.U8 desc[UR4][R2.64+0x2], R5 ;  /* 0x0000020502007986 */ /* 0x000fe2000c101104 */
[----:B------:R-:W-:Y:S05]  /*0250*/  EXIT ;  /* 0x000000000000794d */ /* 0x000fea0003800000 */
.L_x_8:
        /* <DEDUP_REMOVED lines=10> */
.L_x_12:


//--------------------- .text._Z14kern_RGBtoRGBAPhmS_mmm --------------------------
	.section	.text._Z14kern_RGBtoRGBAPhmS_mmm,"ax",@progbits
	.align	128
        .global         _Z14kern_RGBtoRGBAPhmS_mmm
        .type           _Z14kern_RGBtoRGBAPhmS_mmm,@function
        .size           _Z14kern_RGBtoRGBAPhmS_mmm,(.L_x_13 - _Z14kern_RGBtoRGBAPhmS_mmm)
        .other          _Z14kern_RGBtoRGBAPhmS_mmm,@"STO_CUDA_ENTRY STV_DEFAULT"
_Z14kern_RGBtoRGBAPhmS_mmm:
.text._Z14kern_RGBtoRGBAPhmS_mmm:
        /* <DEDUP_REMOVED lines=18> */
[----:B------:R-:W-:Y:S01]  /*0120*/  IMAD R5, R8, 0x3, RZ ;  /* 0x0000000308057824 */ /* 0x000fe200078e02ff */
[----:B------:R-:W1:Y:S01]  /*0130*/  LDCU.64 UR4, c[0x0][0x358] ;  /* 0x00006b00ff0477ac */ /* 0x000e620008000a00 */
[----:B0-----:R-:W-:-:S04]  /*0140*/  IMAD.WIDE.U32 R2, R9, UR6, R2 ;  /* 0x0000000609027c25 */ /* 0x001fc8000f8e0002 */
[----:B------:R-:W-:Y:S01]  /*0150*/  IMAD R3, R9, UR7, R3 ;  /* 0x0000000709037c24 */ /* 0x000fe2000f8e0203 */
[----:B------:R-:W0:Y:S01]  /*0160*/  LDCU.64 UR6, c[0x0][0x388] ;  /* 0x00007100ff0677ac */ /* 0x000e220008000a00 */
[----:B------:R-:W-:-:S04]  /*0170*/  IMAD.WIDE.U32 R2, R7, 0x3, R2 ;  /* 0x0000000307027825 */ /* 0x000fc800078e0002 */
[----:B------:R-:W-:Y:S02]  /*0180*/  IMAD.IADD R3, R3, 0x1, R5 ;  /* 0x0000000103037824 */ /* 0x000fe400078e0205 */
[----:B------:R-:W0:Y:S03]  /*0190*/  LDC.64 R4, c[0x0][0x380] ;  /* 0x0000e000ff047b82 */ /* 0x000e260000000a00 */
[----:B-1----:R-:W2:Y:S04]  /*01a0*/  LDG.E.U8 R0, desc[UR4][R2.64+0x1] ;  /* 0x0000010402007981 */ /* 0x002ea8000c1e1100 */
[----:B------:R-:W2:Y:S04]  /*01b0*/  LDG.E.U8 R11, desc[UR4][R2.64] ;  /* 0x00000004020b7981 */ /* 0x000ea8000c1e1100 */
[----:B------:R-:W3:Y:S01]  /*01c0*/  LDG.E.U8 R6, desc[UR4][R2.64+0x2] ;  /* 0x0000020402067981 */ /* 0x000ee2000c1e1100 */
[----:B0-----:R-:W-:-:S04]  /*01d0*/  IMAD.WIDE.U32 R4, R9, UR6, R4 ;  /* 0x0000000609047c25 */ /* 0x001fc8000f8e0004 */
[----:B------:R-:W-:Y:S01]  /*01e0*/  IMAD R5, R9, UR7, R5 ;  /* 0x0000000709057c24 */ /* 0x000fe2000f8e0205 */
[----:B------:R-:W-:-:S04]  /*01f0*/  LEA R4, P0, R7, R4, 0x2 ;  /* 0x0000000407047211 */ /* 0x000fc800078010ff */
[----:B------:R-:W-:Y:S02]  /*0200*/  LEA.HI.X R5, R7, R5, R8, 0x2, P0 ;  /* 0x0000000507057211 */ /* 0x000fe400000f1408 */
[----:B--2---:R-:W-:Y:S02]  /*0210*/  PRMT R0, R11, 0x3340, R0 ;  /* 0x000033400b007816 */ /* 0x004fe40000000000 */
[----:B---3--:R-:W-:-:S04]  /*0220*/  PRMT R9, R6, 0x3340, RZ ;  /* 0x0000334006097816 */ /* 0x008fc800000000ff */
[----:B------:R-:W-:-:S05]  /*0230*/  PRMT R9, R0, 0x5410, R9 ;  /* 0x0000541000097816 */ /* 0x000fca0000000009 */
[----:B------:R-:W-:Y:S01]  /*0240*/  STG.E desc[UR4][R4.64], R9 ;  /* 0x0000000904007986 */ /* 0x000fe2000c101904 */
[----:B------:R-:W-:Y:S05]  /*0250*/  EXIT ;  /* 0x000000000000794d */ /* 0x000fea0003800000 */
.L_x_9:
        /* <DEDUP_REMOVED lines=10> */
.L_x_13:


//--------------------- .nv.shared.reserved.0     --------------------------
	.section	.nv.shared.reserved.0,"aw",@nobits
	.weak		__nv_reservedSMEM_offset_0_alias
	.size		__nv_reservedSMEM_offset_0_alias, 0, 64
	.other		__nv_reservedSMEM_offset_0_alias,@"STO_CUDA_RESERVED_SHARED STV_DEFAULT"
__nv_reservedSMEM_offset_0_alias:
	.zero		0
	.zero		64


//--------------------- .nv.constant0._Z15kern_RGBAtoUYVYPhmS_mmm --------------------------
	.section	.nv.constant0._Z15kern_RGBAtoUYVYPhmS_mmm,"a",@progbits
	.sectionflags	@""
	.align	4
.nv.constant0._Z15kern_RGBAtoUYVYPhmS_mmm:
	.zero		944


//--------------------- .nv.constant0._Z15kern_UYVYtoRGBAPhmS_mmm --------------------------
	.section	.nv.constant0._Z15kern_UYVYtoRGBAPhmS_mmm,"a",@progbits
	.sectionflags	@""
	.align	4
.nv.constant0._Z15kern_UYVYtoRGBAPhmS_mmm:
	.zero		944


//--------------------- .nv.constant0._Z14kern_RGBAtoRGBPhmS_mmm --------------------------
	.section	.nv.constant0._Z14kern_RGBAtoRGBPhmS_mmm,"a",@progbits
	.sectionflags	@""
	.align	4
.nv.constant0._Z14kern_RGBAtoRGBPhmS_mmm:
	.zero		944


//--------------------- .nv.constant0._Z14kern_RGBtoRGBAPhmS_mmm --------------------------
	.section	.nv.constant0._Z14kern_RGBtoRGBAPhmS_mmm,"a",@progbits
	.sectionflags	@""
	.align	4
.nv.constant0._Z14kern_RGBtoRGBAPhmS_mmm:
	.zero		944


//--------------------- SYMBOLS --------------------------

	.type		.nv.reservedSmem.offset0,@object
	.size		.nv.reservedSmem.offset0,0x4
